//
// Generated by NVIDIA NVVM Compiler
//
// Compiler Build ID: CL-36424714
// Cuda compilation tools, release 13.0, V13.0.88
// Based on NVVM 20.0.0
//

.version 9.0
.target sm_100
.address_size 64

	// .globl	_Z27convolution_3D_basic_kernelPfS_S_iiii

.visible .entry _Z27convolution_3D_basic_kernelPfS_S_iiii(
	.param .u64 .ptr .align 1 _Z27convolution_3D_basic_kernelPfS_S_iiii_param_0,
	.param .u64 .ptr .align 1 _Z27convolution_3D_basic_kernelPfS_S_iiii_param_1,
	.param .u64 .ptr .align 1 _Z27convolution_3D_basic_kernelPfS_S_iiii_param_2,
	.param .u32 _Z27convolution_3D_basic_kernelPfS_S_iiii_param_3,
	.param .u32 _Z27convolution_3D_basic_kernelPfS_S_iiii_param_4,
	.param .u32 _Z27convolution_3D_basic_kernelPfS_S_iiii_param_5,
	.param .u32 _Z27convolution_3D_basic_kernelPfS_S_iiii_param_6
)
{
	.reg .pred 	%p<107>;
	.reg .b32 	%r<90>;
	.reg .b32 	%f<92>;
	.reg .b64 	%rd<26>;

	ld.param.u64 	%rd10, [_Z27convolution_3D_basic_kernelPfS_S_iiii_param_0];
	ld.param.u64 	%rd11, [_Z27convolution_3D_basic_kernelPfS_S_iiii_param_1];
	ld.param.u32 	%r40, [_Z27convolution_3D_basic_kernelPfS_S_iiii_param_3];
	ld.param.u32 	%r41, [_Z27convolution_3D_basic_kernelPfS_S_iiii_param_4];
	ld.param.u32 	%r42, [_Z27convolution_3D_basic_kernelPfS_S_iiii_param_5];
	ld.param.u32 	%r43, [_Z27convolution_3D_basic_kernelPfS_S_iiii_param_6];
	cvta.to.global.u64 	%rd1, %rd10;
	cvta.to.global.u64 	%rd2, %rd11;
	mov.u32 	%r44, %ctaid.x;
	mov.u32 	%r45, %ntid.x;
	mov.u32 	%r46, %tid.x;
	mad.lo.s32 	%r1, %r44, %r45, %r46;
	mov.u32 	%r47, %ctaid.y;
	mov.u32 	%r48, %ntid.y;
	mov.u32 	%r49, %tid.y;
	mad.lo.s32 	%r2, %r47, %r48, %r49;
	mov.u32 	%r50, %ctaid.z;
	mov.u32 	%r51, %ntid.z;
	mov.u32 	%r52, %tid.z;
	mad.lo.s32 	%r3, %r50, %r51, %r52;
	setp.lt.s32 	%p3, %r40, 0;
	mov.f32 	%f73, 0f00000000;
	@%p3 bra 	$L__BB0_42;
	shl.b32 	%r4, %r40, 1;
	sub.s32 	%r5, %r3, %r40;
	sub.s32 	%r6, %r2, %r40;
	sub.s32 	%r7, %r1, %r40;
	or.b32  	%r8, %r4, 1;
	max.s32 	%r9, %r4, 0;
	and.b32  	%r10, %r9, 6;
	and.b32  	%r11, %r9, 2;
	and.b32  	%r12, %r9, 2147483640;
	neg.s32 	%r13, %r12;
	add.s32 	%r14, %r7, 3;
	mov.f32 	%f73, 0f00000000;
	mov.b32 	%r81, 0;
$L__BB0_2:
	add.s32 	%r55, %r81, %r5;
	setp.gt.s32 	%p4, %r55, -1;
	setp.lt.s32 	%p5, %r55, %r43;
	and.pred  	%p1, %p4, %p5;
	mul.lo.s32 	%r16, %r55, %r42;
	mul.lo.s32 	%r17, %r81, %r8;
	mov.b32 	%r82, 0;
$L__BB0_3:
	setp.lt.s32 	%p6, %r4, 7;
	add.s32 	%r57, %r82, %r6;
	setp.gt.s32 	%p7, %r57, -1;
	setp.lt.s32 	%p8, %r57, %r42;
	and.pred  	%p2, %p7, %p8;
	add.s32 	%r58, %r57, %r16;
	mul.lo.s32 	%r19, %r58, %r41;
	add.s32 	%r59, %r82, %r17;
	mul.lo.s32 	%r20, %r59, %r8;
	mov.b32 	%r88, 0;
	@%p6 bra 	$L__BB0_22;
	add.s32 	%r60, %r6, %r16;
	add.s32 	%r61, %r60, %r82;
	mad.lo.s32 	%r83, %r41, %r61, %r7;
	mov.u32 	%r84, %r14;
	mov.u32 	%r85, %r20;
	mov.u32 	%r86, %r13;
$L__BB0_5:
	.pragma "nounroll";
	add.s32 	%r62, %r84, -3;
	setp.gt.s32 	%p9, %r62, -1;
	setp.lt.s32 	%p10, %r62, %r41;
	and.pred  	%p11, %p9, %p10;
	and.pred  	%p12, %p2, %p11;
	and.pred  	%p13, %p12, %p1;
	mul.wide.s32 	%rd12, %r85, 4;
	add.s64 	%rd3, %rd2, %rd12;
	mul.wide.s32 	%rd13, %r83, 4;
	add.s64 	%rd4, %rd1, %rd13;
	not.pred 	%p14, %p13;
	@%p14 bra 	$L__BB0_7;
	ld.global.f32 	%f40, [%rd3];
	ld.global.f32 	%f41, [%rd4];
	fma.rn.f32 	%f73, %f40, %f41, %f73;
$L__BB0_7:
	add.s32 	%r63, %r84, -2;
	setp.gt.s32 	%p15, %r63, -1;
	setp.lt.s32 	%p16, %r63, %r41;
	and.pred  	%p17, %p15, %p16;
	and.pred  	%p18, %p2, %p17;
	and.pred  	%p19, %p18, %p1;
	not.pred 	%p20, %p19;
	@%p20 bra 	$L__BB0_9;
	ld.global.f32 	%f42, [%rd3+4];
	ld.global.f32 	%f43, [%rd4+4];
	fma.rn.f32 	%f73, %f42, %f43, %f73;
$L__BB0_9:
	add.s32 	%r64, %r84, -1;
	setp.gt.s32 	%p21, %r64, -1;
	setp.lt.s32 	%p22, %r64, %r41;
	and.pred  	%p23, %p21, %p22;
	and.pred  	%p24, %p2, %p23;
	and.pred  	%p25, %p24, %p1;
	not.pred 	%p26, %p25;
	@%p26 bra 	$L__BB0_11;
	ld.global.f32 	%f44, [%rd3+8];
	ld.global.f32 	%f45, [%rd4+8];
	fma.rn.f32 	%f73, %f44, %f45, %f73;
$L__BB0_11:
	setp.gt.s32 	%p27, %r84, -1;
	setp.lt.s32 	%p28, %r84, %r41;
	and.pred  	%p29, %p27, %p28;
	and.pred  	%p30, %p2, %p29;
	and.pred  	%p31, %p30, %p1;
	not.pred 	%p32, %p31;
	@%p32 bra 	$L__BB0_13;
	ld.global.f32 	%f46, [%rd3+12];
	ld.global.f32 	%f47, [%rd4+12];
	fma.rn.f32 	%f73, %f46, %f47, %f73;
$L__BB0_13:
	add.s32 	%r65, %r84, 1;
	setp.gt.s32 	%p33, %r65, -1;
	setp.lt.s32 	%p34, %r65, %r41;
	and.pred  	%p35, %p33, %p34;
	and.pred  	%p36, %p2, %p35;
	and.pred  	%p37, %p36, %p1;
	not.pred 	%p38, %p37;
	@%p38 bra 	$L__BB0_15;
	ld.global.f32 	%f48, [%rd3+16];
	ld.global.f32 	%f49, [%rd4+16];
	fma.rn.f32 	%f73, %f48, %f49, %f73;
$L__BB0_15:
	add.s32 	%r66, %r84, 2;
	setp.gt.s32 	%p39, %r66, -1;
	setp.lt.s32 	%p40, %r66, %r41;
	and.pred  	%p41, %p39, %p40;
	and.pred  	%p42, %p2, %p41;
	and.pred  	%p43, %p42, %p1;
	not.pred 	%p44, %p43;
	@%p44 bra 	$L__BB0_17;
	ld.global.f32 	%f50, [%rd3+20];
	ld.global.f32 	%f51, [%rd4+20];
	fma.rn.f32 	%f73, %f50, %f51, %f73;
$L__BB0_17:
	add.s32 	%r67, %r84, 3;
	setp.gt.s32 	%p45, %r67, -1;
	setp.lt.s32 	%p46, %r67, %r41;
	and.pred  	%p47, %p45, %p46;
	and.pred  	%p48, %p2, %p47;
	and.pred  	%p49, %p48, %p1;
	not.pred 	%p50, %p49;
	@%p50 bra 	$L__BB0_19;
	ld.global.f32 	%f52, [%rd3+24];
	ld.global.f32 	%f53, [%rd4+24];
	fma.rn.f32 	%f73, %f52, %f53, %f73;
$L__BB0_19:
	add.s32 	%r68, %r84, 4;
	setp.gt.s32 	%p51, %r68, -1;
	setp.lt.s32 	%p52, %r68, %r41;
	and.pred  	%p53, %p51, %p52;
	and.pred  	%p54, %p2, %p53;
	and.pred  	%p55, %p54, %p1;
	not.pred 	%p56, %p55;
	@%p56 bra 	$L__BB0_21;
	ld.global.f32 	%f54, [%rd3+28];
	ld.global.f32 	%f55, [%rd4+28];
	fma.rn.f32 	%f73, %f54, %f55, %f73;
$L__BB0_21:
	add.s32 	%r86, %r86, 8;
	add.s32 	%r85, %r85, 8;
	add.s32 	%r84, %r84, 8;
	add.s32 	%r83, %r83, 8;
	setp.ne.s32 	%p57, %r86, 0;
	mov.u32 	%r88, %r12;
	@%p57 bra 	$L__BB0_5;
$L__BB0_22:
	setp.lt.u32 	%p58, %r10, 3;
	@%p58 bra 	$L__BB0_32;
	add.s32 	%r31, %r88, %r7;
	setp.gt.s32 	%p59, %r31, -1;
	setp.lt.s32 	%p60, %r31, %r41;
	and.pred  	%p61, %p59, %p60;
	and.pred  	%p63, %p2, %p61;
	and.pred  	%p64, %p63, %p1;
	add.s32 	%r69, %r88, %r20;
	mul.wide.s32 	%rd14, %r69, 4;
	add.s64 	%rd5, %rd2, %rd14;
	add.s32 	%r70, %r31, %r19;
	mul.wide.s32 	%rd15, %r70, 4;
	add.s64 	%rd6, %rd1, %rd15;
	not.pred 	%p65, %p64;
	@%p65 bra 	$L__BB0_25;
	ld.global.f32 	%f56, [%rd5];
	ld.global.f32 	%f57, [%rd6];
	fma.rn.f32 	%f73, %f56, %f57, %f73;
$L__BB0_25:
	add.s32 	%r71, %r31, 1;
	setp.gt.s32 	%p66, %r71, -1;
	setp.lt.s32 	%p67, %r71, %r41;
	and.pred  	%p68, %p66, %p67;
	and.pred  	%p69, %p2, %p68;
	and.pred  	%p70, %p69, %p1;
	not.pred 	%p71, %p70;
	@%p71 bra 	$L__BB0_27;
	ld.global.f32 	%f58, [%rd5+4];
	ld.global.f32 	%f59, [%rd6+4];
	fma.rn.f32 	%f73, %f58, %f59, %f73;
$L__BB0_27:
	add.s32 	%r72, %r31, 2;
	setp.gt.s32 	%p72, %r72, -1;
	setp.lt.s32 	%p73, %r72, %r41;
	and.pred  	%p74, %p72, %p73;
	and.pred  	%p75, %p2, %p74;
	and.pred  	%p76, %p75, %p1;
	not.pred 	%p77, %p76;
	@%p77 bra 	$L__BB0_29;
	ld.global.f32 	%f60, [%rd5+8];
	ld.global.f32 	%f61, [%rd6+8];
	fma.rn.f32 	%f73, %f60, %f61, %f73;
$L__BB0_29:
	add.s32 	%r73, %r31, 3;
	setp.gt.s32 	%p78, %r73, -1;
	setp.lt.s32 	%p79, %r73, %r41;
	and.pred  	%p80, %p78, %p79;
	and.pred  	%p81, %p2, %p80;
	and.pred  	%p82, %p81, %p1;
	not.pred 	%p83, %p82;
	@%p83 bra 	$L__BB0_31;
	ld.global.f32 	%f62, [%rd5+12];
	ld.global.f32 	%f63, [%rd6+12];
	fma.rn.f32 	%f73, %f62, %f63, %f73;
$L__BB0_31:
	add.s32 	%r88, %r88, 4;
$L__BB0_32:
	setp.eq.s32 	%p84, %r11, 0;
	@%p84 bra 	$L__BB0_38;
	add.s32 	%r34, %r88, %r7;
	setp.gt.s32 	%p85, %r34, -1;
	setp.lt.s32 	%p86, %r34, %r41;
	and.pred  	%p87, %p85, %p86;
	and.pred  	%p89, %p2, %p87;
	and.pred  	%p90, %p89, %p1;
	add.s32 	%r74, %r88, %r20;
	mul.wide.s32 	%rd16, %r74, 4;
	add.s64 	%rd7, %rd2, %rd16;
	add.s32 	%r75, %r34, %r19;
	mul.wide.s32 	%rd17, %r75, 4;
	add.s64 	%rd8, %rd1, %rd17;
	not.pred 	%p91, %p90;
	@%p91 bra 	$L__BB0_35;
	ld.global.f32 	%f64, [%rd7];
	ld.global.f32 	%f65, [%rd8];
	fma.rn.f32 	%f73, %f64, %f65, %f73;
$L__BB0_35:
	add.s32 	%r76, %r34, 1;
	setp.gt.s32 	%p92, %r76, -1;
	setp.lt.s32 	%p93, %r76, %r41;
	and.pred  	%p94, %p92, %p93;
	and.pred  	%p95, %p2, %p94;
	and.pred  	%p96, %p95, %p1;
	not.pred 	%p97, %p96;
	@%p97 bra 	$L__BB0_37;
	ld.global.f32 	%f66, [%rd7+4];
	ld.global.f32 	%f67, [%rd8+4];
	fma.rn.f32 	%f73, %f66, %f67, %f73;
$L__BB0_37:
	add.s32 	%r88, %r88, 2;
$L__BB0_38:
	add.s32 	%r37, %r88, %r7;
	setp.gt.s32 	%p98, %r37, -1;
	setp.lt.s32 	%p99, %r37, %r41;
	and.pred  	%p100, %p98, %p99;
	and.pred  	%p102, %p2, %p100;
	and.pred  	%p103, %p102, %p1;
	not.pred 	%p104, %p103;
	@%p104 bra 	$L__BB0_40;
	add.s32 	%r77, %r37, %r19;
	add.s32 	%r78, %r88, %r20;
	mul.wide.s32 	%rd18, %r78, 4;
	add.s64 	%rd19, %rd2, %rd18;
	ld.global.f32 	%f68, [%rd19];
	mul.wide.s32 	%rd20, %r77, 4;
	add.s64 	%rd21, %rd1, %rd20;
	ld.global.f32 	%f69, [%rd21];
	fma.rn.f32 	%f73, %f68, %f69, %f73;
$L__BB0_40:
	add.s32 	%r38, %r82, 1;
	setp.ne.s32 	%p105, %r82, %r9;
	mov.u32 	%r82, %r38;
	@%p105 bra 	$L__BB0_3;
	add.s32 	%r39, %r81, 1;
	setp.ne.s32 	%p106, %r81, %r9;
	mov.u32 	%r81, %r39;
	@%p106 bra 	$L__BB0_2;
$L__BB0_42:
	ld.param.u64 	%rd25, [_Z27convolution_3D_basic_kernelPfS_S_iiii_param_2];
	cvta.to.global.u64 	%rd22, %rd25;
	mad.lo.s32 	%r79, %r42, %r3, %r2;
	mad.lo.s32 	%r80, %r79, %r41, %r1;
	mul.wide.s32 	%rd23, %r80, 4;
	add.s64 	%rd24, %rd22, %rd23;
	st.global.f32 	[%rd24], %f73;
	ret;

}


// ===== COMPILED SASS (sm_100) =====

	.target	sm_100

	.elftype	@"ET_EXEC"


//--------------------- .note.nv.tkinfo           --------------------------
	.section	.note.nv.tkinfo,"",@"SHT_NOTE"
	.sectionflags	@"SHF_NOTE_NV_TKINFO"
	.tkinfo
        /*0018*/ 	.word	0x00000002
        /*0030*/ 	.string	""
        /*0030*/ 	.string	"ptxas"
        /*0030*/ 	.string	"Cuda compilation tools, release 13.0, V13.0.88"
        /*0030*/ 	.string	"Build cuda_13.0.r13.0/compiler.36424714_0"
        /*0030*/ 	.string	"-arch sm_100 -m 64 "



//--------------------- .note.nv.cuinfo           --------------------------
	.section	.note.nv.cuinfo,"",@"SHT_NOTE"
	.sectionflags	@"SHF_NOTE_NV_CUINFO"
        /*0018*/ 	.short	0x0002
        /*001a*/ 	.short	0x0064
        /*001c*/ 	.short	0x0082
	.zero		2


//--------------------- .nv.info                  --------------------------
	.section	.nv.info,"",@"SHT_CUDA_INFO"
	.align	4


	//----- nvinfo : EIATTR_REGCOUNT
	.align		4
        /*0000*/ 	.byte	0x04, 0x2f
        /*0002*/ 	.short	(.L_1 - .L_0)
	.align		4
.L_0:
        /*0004*/ 	.word	index@(_Z27convolution_3D_basic_kernelPfS_S_iiii)
        /*0008*/ 	.word	0x0000001c


	//----- nvinfo : EIATTR_FRAME_SIZE
	.align		4
.L_1:
        /*000c*/ 	.byte	0x04, 0x11
        /*000e*/ 	.short	(.L_3 - .L_2)
	.align		4
.L_2:
        /*0010*/ 	.word	index@(_Z27convolution_3D_basic_kernelPfS_S_iiii)
        /*0014*/ 	.word	0x00000000


	//----- nvinfo : EIATTR_MIN_STACK_SIZE
	.align		4
.L_3:
        /*0018*/ 	.byte	0x04, 0x12
        /*001a*/ 	.short	(.L_5 - .L_4)
	.align		4
.L_4:
        /*001c*/ 	.word	index@(_Z27convolution_3D_basic_kernelPfS_S_iiii)
        /*0020*/ 	.word	0x00000000
.L_5:


//--------------------- .nv.compat                --------------------------
	.section	.nv.compat,"",@"SHT_CUDA_COMPAT_INFO"
	.align	4
        /*0000*/ 	.byte	0x02, 0x09, 0x00, 0x00, 0x02, 0x02, 0x01, 0x00, 0x02, 0x05, 0x05, 0x00, 0x03, 0x07, 0x01, 0x01
        /*0010*/ 	.byte	0x02, 0x03, 0x00, 0x00, 0x02, 0x06, 0x01, 0x00, 0x04, 0x0b, 0x08, 0x00, 0x09, 0x00, 0x00, 0x00
        /*0020*/ 	.byte	0x00, 0x00, 0x00, 0x00


//--------------------- .nv.info._Z27convolution_3D_basic_kernelPfS_S_iiii --------------------------
	.section	.nv.info._Z27convolution_3D_basic_kernelPfS_S_iiii,"",@"SHT_CUDA_INFO"
	.sectionflags	@""
	.align	4


	//----- nvinfo : EIATTR_CUDA_API_VERSION
	.align		4
        /*0000*/ 	.byte	0x04, 0x37
        /*0002*/ 	.short	(.L_7 - .L_6)
.L_6:
        /*0004*/ 	.word	0x00000082


	//----- nvinfo : EIATTR_KPARAM_INFO
	.align		4
.L_7:
        /*0008*/ 	.byte	0x04, 0x17
        /*000a*/ 	.short	(.L_9 - .L_8)
.L_8:
        /*000c*/ 	.word	0x00000000
        /*0010*/ 	.short	0x0006
        /*0012*/ 	.short	0x0024
        /*0014*/ 	.byte	0x00, 0xf0, 0x11, 0x00


	//----- nvinfo : EIATTR_KPARAM_INFO
	.align		4
.L_9:
        /*0018*/ 	.byte	0x04, 0x17
        /*001a*/ 	.short	(.L_11 - .L_10)
.L_10:
        /*001c*/ 	.word	0x00000000
        /*0020*/ 	.short	0x0005
        /*0022*/ 	.short	0x0020
        /*0024*/ 	.byte	0x00, 0xf0, 0x11, 0x00


	//----- nvinfo : EIATTR_KPARAM_INFO
	.align		4
.L_11:
        /*0028*/ 	.byte	0x04, 0x17
        /*002a*/ 	.short	(.L_13 - .L_12)
.L_12:
        /*002c*/ 	.word	0x00000000
        /*0030*/ 	.short	0x0004
        /*0032*/ 	.short	0x001c
        /*0034*/ 	.byte	0x00, 0xf0, 0x11, 0x00


	//----- nvinfo : EIATTR_KPARAM_INFO
	.align		4
.L_13:
        /*0038*/ 	.byte	0x04, 0x17
        /*003a*/ 	.short	(.L_15 - .L_14)
.L_14:
        /*003c*/ 	.word	0x00000000
        /*0040*/ 	.short	0x0003
        /*0042*/ 	.short	0x0018
        /*0044*/ 	.byte	0x00, 0xf0, 0x11, 0x00


	//----- nvinfo : EIATTR_KPARAM_INFO
	.align		4
.L_15:
        /*0048*/ 	.byte	0x04, 0x17
        /*004a*/ 	.short	(.L_17 - .L_16)
.L_16:
        /*004c*/ 	.word	0x00000000
        /*0050*/ 	.short	0x0002
        /*0052*/ 	.short	0x0010
        /*0054*/ 	.byte	0x00, 0xf5, 0x21, 0x00


	//----- nvinfo : EIATTR_KPARAM_INFO
	.align		4
.L_17:
        /*0058*/ 	.byte	0x04, 0x17
        /*005a*/ 	.short	(.L_19 - .L_18)
.L_18:
        /*005c*/ 	.word	0x00000000
        /*0060*/ 	.short	0x0001
        /*0062*/ 	.short	0x0008
        /*0064*/ 	.byte	0x00, 0xf5, 0x21, 0x00


	//----- nvinfo : EIATTR_KPARAM_INFO
	.align		4
.L_19:
        /*0068*/ 	.byte	0x04, 0x17
        /*006a*/ 	.short	(.L_21 - .L_20)
.L_20:
        /*006c*/ 	.word	0x00000000
        /*0070*/ 	.short	0x0000
        /*0072*/ 	.short	0x0000
        /*0074*/ 	.byte	0x00, 0xf5, 0x21, 0x00


	//----- nvinfo : EIATTR_SPARSE_MMA_MASK
	.align		4
.L_21:
        /*0078*/ 	.byte	0x03, 0x50
        /*007a*/ 	.short	0x0000


	//----- nvinfo : EIATTR_MAXREG_COUNT
	.align		4
        /*007c*/ 	.byte	0x03, 0x1b
        /*007e*/ 	.short	0x00ff


	//----- nvinfo : EIATTR_MERCURY_ISA_VERSION
	.align		4
        /*0080*/ 	.byte	0x03, 0x5f
        /*0082*/ 	.short	0x0101


	//----- nvinfo : EIATTR_VRC_CTA_INIT_COUNT
	.align		4
        /*0084*/ 	.byte	0x02, 0x4a
	.zero		1
	.zero		1


	//----- nvinfo : EIATTR_EXIT_INSTR_OFFSETS
	.align		4
        /*0088*/ 	.byte	0x04, 0x1c
        /*008a*/ 	.short	(.L_23 - .L_22)


	//   ....[0]....
.L_22:
        /*008c*/ 	.word	0x00000db0


	//----- nvinfo : EIATTR_CRS_STACK_SIZE
	.align		4
.L_23:
        /*0090*/ 	.byte	0x04, 0x1e
        /*0092*/ 	.short	(.L_25 - .L_24)
.L_24:
        /*0094*/ 	.word	0x00000000


	//----- nvinfo : EIATTR_CBANK_PARAM_SIZE
	.align		4
.L_25:
        /*0098*/ 	.byte	0x03, 0x19
        /*009a*/ 	.short	0x0028


	//----- nvinfo : EIATTR_PARAM_CBANK
	.align		4
        /*009c*/ 	.byte	0x04, 0x0a
        /*009e*/ 	.short	(.L_27 - .L_26)
	.align		4
.L_26:
        /*00a0*/ 	.word	index@(.nv.constant0._Z27convolution_3D_basic_kernelPfS_S_iiii)
        /*00a4*/ 	.short	0x0380
        /*00a6*/ 	.short	0x0028


	//----- nvinfo : EIATTR_SW_WAR
	.align		4
.L_27:
        /*00a8*/ 	.byte	0x04, 0x36
        /*00aa*/ 	.short	(.L_29 - .L_28)
.L_28:
        /*00ac*/ 	.word	0x00000008
.L_29:


//--------------------- .nv.callgraph             --------------------------
	.section	.nv.callgraph,"",@"SHT_CUDA_CALLGRAPH"
	.align	4
	.sectionentsize	8
	.align		4
        /*0000*/ 	.word	0x00000000
	.align		4
        /*0004*/ 	.word	0xffffffff
	.align		4
        /*0008*/ 	.word	0x00000000
	.align		4
        /*000c*/ 	.word	0xfffffffe
	.align		4
        /*0010*/ 	.word	0x00000000
	.align		4
        /*0014*/ 	.word	0xfffffffd
	.align		4
        /*0018*/ 	.word	0x00000000
	.align		4
        /*001c*/ 	.word	0xfffffffc


//--------------------- .text._Z27convolution_3D_basic_kernelPfS_S_iiii --------------------------
	.section	.text._Z27convolution_3D_basic_kernelPfS_S_iiii,"ax",@progbits
	.align	128
        .global         _Z27convolution_3D_basic_kernelPfS_S_iiii
        .type           _Z27convolution_3D_basic_kernelPfS_S_iiii,@function
        .size           _Z27convolution_3D_basic_kernelPfS_S_iiii,(.L_x_10 - _Z27convolution_3D_basic_kernelPfS_S_iiii)
        .other          _Z27convolution_3D_basic_kernelPfS_S_iiii,@"STO_CUDA_ENTRY STV_DEFAULT"
_Z27convolution_3D_basic_kernelPfS_S_iiii:
.text._Z27convolution_3D_basic_kernelPfS_S_iiii:
[----:B------:R-:W-:Y:S01]  /*0000*/  LDC R1, c[0x0][0x37c] ;  /* 0x0000df00ff017b82 */ /* 0x000fe20000000800 */
[----:B------:R-:W0:Y:S01]  /*0010*/  S2R R3, SR_TID.X ;  /* 0x0000000000037919 */ /* 0x000e220000002100 */
[----:B------:R-:W1:Y:S06]  /*0020*/  LDCU UR7, c[0x0][0x398] ;  /* 0x00007300ff0777ac */ /* 0x000e6c0008000800 */
[----:B------:R-:W0:Y:S01]  /*0030*/  LDC R0, c[0x0][0x360] ;  /* 0x0000d800ff007b82 */ /* 0x000e220000000800 */
[----:B------:R-:W2:Y:S01]  /*0040*/  S2R R7, SR_TID.Z ;  /* 0x0000000000077919 */ /* 0x000ea20000002300 */
[----:B------:R-:W3:Y:S01]  /*0050*/  LDCU.64 UR10, c[0x0][0x358] ;  /* 0x00006b00ff0a77ac */ /* 0x000ee20008000a00 */
[----:B------:R-:W4:Y:S05]  /*0060*/  S2R R5, SR_TID.Y ;  /* 0x0000000000057919 */ /* 0x000f2a0000002200 */
[----:B------:R-:W0:Y:S08]  /*0070*/  S2UR UR4, SR_CTAID.X ;  /* 0x00000000000479c3 */ /* 0x000e300000002500 */
[----:B------:R-:W4:Y:S01]  /*0080*/  LDC R2, c[0x0][0x364] ;  /* 0x0000d900ff027b82 */ /* 0x000f220000000800 */
[----:B-1----:R-:W-:-:S07]  /*0090*/  UISETP.GE.AND UP0, UPT, UR7, URZ, UPT ;  /* 0x000000ff0700728c */ /* 0x002fce000bf06270 */
[----:B------:R-:W2:Y:S08]  /*00a0*/  S2UR UR6, SR_CTAID.Z ;  /* 0x00000000000679c3 */ /* 0x000eb00000002700 */
[----:B------:R-:W2:Y:S01]  /*00b0*/  LDC R4, c[0x0][0x368] ;  /* 0x0000da00ff047b82 */ /* 0x000ea20000000800 */
[----:B0-----:R-:W-:-:S07]  /*00c0*/  IMAD R0, R0, UR4, R3 ;  /* 0x0000000400007c24 */ /* 0x001fce000f8e0203 */
[----:B------:R-:W4:Y:S01]  /*00d0*/  S2UR UR5, SR_CTAID.Y ;  /* 0x00000000000579c3 */ /* 0x000f220000002600 */
[----:B--2---:R-:W-:Y:S02]  /*00e0*/  IMAD R3, R4, UR6, R7 ;  /* 0x0000000604037c24 */ /* 0x004fe4000f8e0207 */
[----:B------:R-:W-:Y:S02]  /*00f0*/  IMAD.MOV.U32 R4, RZ, RZ, RZ ;  /* 0x000000ffff047224 */ /* 0x000fe400078e00ff */
[----:B----4-:R-:W-:Y:S01]  /*0100*/  IMAD R2, R2, UR5, R5 ;  /* 0x0000000502027c24 */ /* 0x010fe2000f8e0205 */
[----:B---3--:R-:W-:Y:S06]  /*0110*/  BRA.U !UP0, `(.L_x_0) ;  /* 0x0000000d08087547 */ /* 0x008fec000b800000 */
[----:B------:R-:W-:Y:S01]  /*0120*/  USHF.L.U32 UR8, UR7, 0x1, URZ ;  /* 0x0000000107087899 */ /* 0x000fe200080006ff */
[----:B------:R-:W-:Y:S02]  /*0130*/  HFMA2 R4, -RZ, RZ, 0, 0 ;  /* 0x00000000ff047431 */ /* 0x000fe400000001ff */
[----:B------:R-:W-:Y:S01]  /*0140*/  VIADD R5, R2, -UR7 ;  /* 0x8000000702057c36 */ /* 0x000fe20008000000 */
[----:B------:R-:W-:Y:S01]  /*0150*/  UISETP.LT.AND UP0, UPT, URZ, UR8, UPT ;  /* 0x00000008ff00728c */ /* 0x000fe2000bf01270 */
[----:B------:R-:W-:Y:S01]  /*0160*/  VIADD R6, R0, -UR7 ;  /* 0x8000000700067c36 */ /* 0x000fe20008000000 */
[----:B------:R-:W-:Y:S02]  /*0170*/  UIADD3 UR9, UPT, UPT, UR8, 0x1, URZ ;  /* 0x0000000108097890 */ /* 0x000fe4000fffe0ff */
[----:B------:R-:W-:-:S04]  /*0180*/  USEL UR4, URZ, UR8, !UP0 ;  /* 0x00000008ff047287 */ /* 0x000fc8000c000000 */
[----:B------:R-:W-:-:S04]  /*0190*/  ULOP3.LUT UR4, UR4, 0x6, URZ, 0xc0, !UPT ;  /* 0x0000000604047892 */ /* 0x000fc8000f8ec0ff */
[----:B------:R-:W-:-:S03]  /*01a0*/  UISETP.GE.U32.AND UP1, UPT, UR4, 0x3, UPT ;  /* 0x000000030400788c */ /* 0x000fc6000bf26070 */
[----:B------:R-:W-:-:S08]  /*01b0*/  UMOV UR4, URZ ;  /* 0x000000ff00047c82 */ /* 0x000fd00008000000 */
.L_x_8:
[----:B------:R-:W0:Y:S01]  /*01c0*/  LDCU UR5, c[0x0][0x398] ;  /* 0x00007300ff0577ac */ /* 0x000e220008000800 */
[----:B------:R-:W1:Y:S01]  /*01d0*/  LDCU UR6, c[0x0][0x3a4] ;  /* 0x00007480ff0677ac */ /* 0x000e620008000800 */
[----:B------:R-:W-:Y:S02]  /*01e0*/  UISETP.LT.AND UP0, UPT, URZ, UR8, UPT ;  /* 0x00000008ff00728c */ /* 0x000fe4000bf01270 */
[----:B------:R-:W-:Y:S02]  /*01f0*/  UIMAD UR14, UR9, UR4, URZ ;  /* 0x00000004090e72a4 */ /* 0x000fe4000f8e02ff */
[----:B------:R-:W-:Y:S01]  /*0200*/  USEL UR16, URZ, UR8, !UP0 ;  /* 0x00000008ff107287 */ /* 0x000fe2000c000000 */
[----:B0-----:R-:W-:Y:S01]  /*0210*/  VIADD R8, R3, -UR5 ;  /* 0x8000000503087c36 */ /* 0x001fe20008000000 */
[----:B------:R-:W-:Y:S02]  /*0220*/  UMOV UR5, UR4 ;  /* 0x0000000400057c82 */ /* 0x000fe40008000000 */
[----:B------:R-:W-:Y:S01]  /*0230*/  UISETP.NE.AND UP0, UPT, UR5, UR16, UPT ;  /* 0x000000100500728c */ /* 0x000fe2000bf05270 */
[----:B------:R-:W-:Y:S01]  /*0240*/  VIADD R8, R8, UR4 ;  /* 0x0000000408087c36 */ /* 0x000fe20008000000 */
[----:B------:R-:W-:Y:S01]  /*0250*/  UIADD3 UR4, UPT, UPT, UR4, 0x1, URZ ;  /* 0x0000000104047890 */ /* 0x000fe2000fffe0ff */
[----:B------:R-:W-:-:S03]  /*0260*/  UMOV UR5, URZ ;  /* 0x000000ff00057c82 */ /* 0x000fc60008000000 */
[----:B-1----:R-:W-:-:S04]  /*0270*/  ISETP.GE.AND P0, PT, R8, UR6, PT ;  /* 0x0000000608007c0c */ /* 0x002fc8000bf06270 */
[----:B------:R-:W-:-:S13]  /*0280*/  ISETP.GT.AND P0, PT, R8, -0x1, !P0 ;  /* 0xffffffff0800780c */ /* 0x000fda0004704270 */
.L_x_7:
[----:B------:R-:W0:Y:S01]  /*0290*/  LDCU UR12, c[0x0][0x3a0] ;  /* 0x00007400ff0c77ac */ /* 0x000e220008000800 */
[----:B------:R-:W-:Y:S02]  /*02a0*/  VIADD R7, R5, UR5 ;  /* 0x0000000505077c36 */ /* 0x000fe40008000000 */
[----:B------:R-:W-:Y:S01]  /*02b0*/  HFMA2 R9, -RZ, RZ, 0, 0 ;  /* 0x00000000ff097431 */ /* 0x000fe200000001ff */
[----:B------:R-:W-:Y:S02]  /*02c0*/  UISETP.GE.AND UP2, UPT, UR8, 0x7, UPT ;  /* 0x000000070800788c */ /* 0x000fe4000bf46270 */
[----:B------:R-:W-:-:S04]  /*02d0*/  UIADD3 UR6, UPT, UPT, UR14, UR5, URZ ;  /* 0x000000050e067290 */ /* 0x000fc8000fffe0ff */
[----:B------:R-:W-:Y:S01]  /*02e0*/  UIMAD UR7, UR9, UR6, URZ ;  /* 0x00000006090772a4 */ /* 0x000fe2000f8e02ff */
[----:B0-----:R-:W-:-:S04]  /*02f0*/  ISETP.GE.AND P1, PT, R7, UR12, PT ;  /* 0x0000000c07007c0c */ /* 0x001fc8000bf26270 */
[----:B------:R-:W-:Y:S01]  /*0300*/  ISETP.GT.AND P1, PT, R7, -0x1, !P1 ;  /* 0xffffffff0700780c */ /* 0x000fe20004f24270 */
[----:B------:R-:W-:Y:S01]  /*0310*/  IMAD R7, R8, UR12, R7 ;  /* 0x0000000c08077c24 */ /* 0x000fe2000f8e0207 */
[----:B------:R-:W-:Y:S11]  /*0320*/  BRA.U !UP2, `(.L_x_1) ;  /* 0x000000050a307547 */ /* 0x000ff6000b800000 */
[----:B------:R-:W0:Y:S01]  /*0330*/  LDCU UR13, c[0x0][0x39c] ;  /* 0x00007380ff0d77ac */ /* 0x000e220008000800 */
[----:B------:R-:W-:Y:S02]  /*0340*/  IMAD R9, R8, UR12, R5 ;  /* 0x0000000c08097c24 */ /* 0x000fe4000f8e0205 */
[----:B------:R-:W-:Y:S01]  /*0350*/  VIADD R14, R6, 0x3 ;  /* 0x00000003060e7836 */ /* 0x000fe20000000000 */
[----:B------:R-:W-:Y:S01]  /*0360*/  ULOP3.LUT UR6, UR16, 0x7ffffff8, URZ, 0xc0, !UPT ;  /* 0x7ffffff810067892 */ /* 0x000fe2000f8ec0ff */
[----:B------:R-:W-:Y:S01]  /*0370*/  VIADD R15, R9, UR5 ;  /* 0x00000005090f7c36 */ /* 0x000fe20008000000 */
[----:B------:R-:W-:Y:S01]  /*0380*/  MOV R9, UR7 ;  /* 0x0000000700097c02 */ /* 0x000fe20008000f00 */
[----:B------:R-:W1:Y:S01]  /*0390*/  LDCU UR15, c[0x0][0x39c] ;  /* 0x00007380ff0f77ac */ /* 0x000e620008000800 */
[----:B------:R-:W-:Y:S01]  /*03a0*/  UIADD3 UR6, UPT, UPT, -UR6, URZ, URZ ;  /* 0x000000ff06067290 */ /* 0x000fe2000fffe1ff */
[----:B0-----:R-:W-:-:S11]  /*03b0*/  IMAD R15, R15, UR13, R6 ;  /* 0x0000000d0f0f7c24 */ /* 0x001fd6000f8e0206 */
.L_x_2:
[----:B------:R-:W0:Y:S01]  /*03c0*/  LDC.64 R10, c[0x0][0x388] ;  /* 0x0000e200ff0a7b82 */ /* 0x000e220000000a00 */
[C---:B------:R-:W-:Y:S02]  /*03d0*/  VIADD R16, R14.reuse, 0xfffffffd ;  /* 0xfffffffd0e107836 */ /* 0x040fe40000000000 */
[----:B------:R-:W-:-:S03]  /*03e0*/  VIADD R17, R14, 0xfffffffe ;  /* 0xfffffffe0e117836 */ /* 0x000fc60000000000 */
[C---:B-1----:R-:W-:Y:S02]  /*03f0*/  ISETP.GE.AND P4, PT, R16.reuse, UR15, PT ;  /* 0x0000000f10007c0c */ /* 0x042fe4000bf86270 */
[----:B------:R-:W1:Y:S01]  /*0400*/  LDC.64 R12, c[0x0][0x380] ;  /* 0x0000e000ff0c7b82 */ /* 0x000e620000000a00 */
[C---:B------:R-:W-:Y:S02]  /*0410*/  ISETP.GE.AND P2, PT, R17.reuse, UR15, PT ;  /* 0x0000000f11007c0c */ /* 0x040fe4000bf46270 */
[----:B------:R-:W-:Y:S02]  /*0420*/  ISETP.GT.AND P4, PT, R16, -0x1, !P4 ;  /* 0xffffffff1000780c */ /* 0x000fe40006784270 */
[----:B------:R-:W-:Y:S02]  /*0430*/  ISETP.GT.AND P2, PT, R17, -0x1, !P2 ;  /* 0xffffffff1100780c */ /* 0x000fe40005744270 */
[----:B------:R-:W-:Y:S02]  /*0440*/  IADD3 R16, PT, PT, R14, -0x1, RZ ;  /* 0xffffffff0e107810 */ /* 0x000fe40007ffe0ff */
[----:B------:R-:W-:-:S02]  /*0450*/  PLOP3.LUT P4, PT, P0, P1, P4, 0x80, 0x0 ;  /* 0x000000000000781c */ /* 0x000fc40000783040 */
[C---:B------:R-:W-:Y:S02]  /*0460*/  ISETP.GE.AND P3, PT, R16.reuse, UR15, PT ;  /* 0x0000000f10007c0c */ /* 0x040fe4000bf66270 */
[----:B------:R-:W-:Y:S02]  /*0470*/  PLOP3.LUT P2, PT, P0, P1, P2, 0x80, 0x0 ;  /* 0x000000000000781c */ /* 0x000fe40000743020 */
[----:B------:R-:W-:Y:S01]  /*0480*/  ISETP.GT.AND P3, PT, R16, -0x1, !P3 ;  /* 0xffffffff1000780c */ /* 0x000fe20005f64270 */
[----:B0-----:R-:W-:-:S03]  /*0490*/  IMAD.WIDE R10, R9, 0x4, R10 ;  /* 0x00000004090a7825 */ /* 0x001fc600078e020a */
[----:B------:R-:W-:-:S03]  /*04a0*/  PLOP3.LUT P3, PT, P0, P1, P3, 0x80, 0x0 ;  /* 0x000000000000781c */ /* 0x000fc60000763030 */
[----:B------:R-:W2:Y:S01]  /*04b0*/  @P4 LDG.E R17, desc[UR10][R10.64] ;  /* 0x0000000a0a114981 */ /* 0x000ea2000c1e1900 */
[----:B-1----:R-:W-:-:S03]  /*04c0*/  IMAD.WIDE R12, R15, 0x4, R12 ;  /* 0x000000040f0c7825 */ /* 0x002fc600078e020c */
[----:B------:R-:W3:Y:S04]  /*04d0*/  @P2 LDG.E R19, desc[UR10][R10.64+0x4] ;  /* 0x0000040a0a132981 */ /* 0x000ee8000c1e1900 */
[----:B------:R-:W2:Y:S04]  /*04e0*/  @P4 LDG.E R16, desc[UR10][R12.64] ;  /* 0x0000000a0c104981 */ /* 0x000ea8000c1e1900 */
[----:B------:R-:W3:Y:S04]  /*04f0*/  @P2 LDG.E R18, desc[UR10][R12.64+0x4] ;  /* 0x0000040a0c122981 */ /* 0x000ee8000c1e1900 */
[----:B------:R-:W4:Y:S04]  /*0500*/  @P3 LDG.E R21, desc[UR10][R10.64+0x8] ;  /* 0x0000080a0a153981 */ /* 0x000f28000c1e1900 */
[----:B------:R-:W4:Y:S01]  /*0510*/  @P3 LDG.E R20, desc[UR10][R12.64+0x8] ;  /* 0x0000080a0c143981 */ /* 0x000f22000c1e1900 */
[C---:B------:R-:W-:Y:S01]  /*0520*/  VIADD R22, R14.reuse, 0x1 ;  /* 0x000000010e167836 */ /* 0x040fe20000000000 */
[----:B------:R-:W-:-:S04]  /*0530*/  ISETP.GE.AND P6, PT, R14, UR15, PT ;  /* 0x0000000f0e007c0c */ /* 0x000fc8000bfc6270 */
[----:B------:R-:W-:Y:S02]  /*0540*/  ISETP.GE.AND P5, PT, R22, UR15, PT ;  /* 0x0000000f16007c0c */ /* 0x000fe4000bfa6270 */
[----:B------:R-:W-:Y:S02]  /*0550*/  ISETP.GT.AND P6, PT, R14, -0x1, !P6 ;  /* 0xffffffff0e00780c */ /* 0x000fe400077c4270 */
[----:B------:R-:W-:Y:S01]  /*0560*/  ISETP.GT.AND P5, PT, R22, -0x1, !P5 ;  /* 0xffffffff1600780c */ /* 0x000fe20006fa4270 */
[----:B------:R-:W-:-:S03]  /*0570*/  VIADD R22, R14, 0x2 ;  /* 0x000000020e167836 */ /* 0x000fc60000000000 */
[----:B------:R-:W-:Y:S01]  /*0580*/  PLOP3.LUT P5, PT, P0, P1, P5, 0x80, 0x0 ;  /* 0x000000000000781c */ /* 0x000fe200007a3050 */
[----:B--2---:R-:W-:Y:S01]  /*0590*/  @P4 FFMA R4, R17, R16, R4 ;  /* 0x0000001011044223 */ /* 0x004fe20000000004 */
[----:B------:R-:W-:Y:S02]  /*05a0*/  IADD3 R16, PT, PT, R14, 0x3, RZ ;  /* 0x000000030e107810 */ /* 0x000fe40007ffe0ff */
[----:B------:R-:W-:Y:S01]  /*05b0*/  ISETP.GE.AND P4, PT, R22, UR15, PT ;  /* 0x0000000f16007c0c */ /* 0x000fe2000bf86270 */
[----:B---3--:R-:W-:Y:S01]  /*05c0*/  @P2 FFMA R4, R19, R18, R4 ;  /* 0x0000001213042223 */ /* 0x008fe20000000004 */
[----:B------:R-:W-:Y:S01]  /*05d0*/  PLOP3.LUT P2, PT, P0, P1, P6, 0x80, 0x0 ;  /* 0x000000000000781c */ /* 0x000fe20000743060 */
[----:B------:R-:W-:Y:S01]  /*05e0*/  VIADD R17, R14, 0x4 ;  /* 0x000000040e117836 */ /* 0x000fe20000000000 */
[----:B------:R-:W-:-:S05]  /*05f0*/  ISETP.GE.AND P6, PT, R16, UR15, PT ;  /* 0x0000000f10007c0c */ /* 0x000fca000bfc6270 */
[----:B------:R-:W2:Y:S01]  /*0600*/  @P5 LDG.E R19, desc[UR10][R10.64+0x10] ;  /* 0x0000100a0a135981 */ /* 0x000ea2000c1e1900 */
[----:B------:R-:W-:Y:S02]  /*0610*/  ISETP.GT.AND P4, PT, R22, -0x1, !P4 ;  /* 0xffffffff1600780c */ /* 0x000fe40006784270 */
[----:B------:R-:W-:Y:S01]  /*0620*/  ISETP.GT.AND P6, PT, R16, -0x1, !P6 ;  /* 0xffffffff1000780c */ /* 0x000fe200077c4270 */
[----:B----4-:R-:W-:Y:S01]  /*0630*/  @P3 FFMA R4, R21, R20, R4 ;  /* 0x0000001415043223 */ /* 0x010fe20000000004 */
[C---:B------:R-:W-:Y:S01]  /*0640*/  ISETP.GE.AND P3, PT, R17.reuse, UR15, PT ;  /* 0x0000000f11007c0c */ /* 0x040fe2000bf66270 */
[----:B------:R-:W2:Y:S01]  /*0650*/  @P5 LDG.E R18, desc[UR10][R12.64+0x10] ;  /* 0x0000100a0c125981 */ /* 0x000ea2000c1e1900 */
[----:B------:R-:W-:Y:S02]  /*0660*/  PLOP3.LUT P4, PT, P0, P1, P4, 0x80, 0x0 ;  /* 0x000000000000781c */ /* 0x000fe40000783040 */
[----:B------:R-:W-:Y:S01]  /*0670*/  ISETP.GT.AND P3, PT, R17, -0x1, !P3 ;  /* 0xffffffff1100780c */ /* 0x000fe20005f64270 */
[----:B------:R-:W3:Y:S01]  /*0680*/  @P2 LDG.E R16, desc[UR10][R12.64+0xc] ;  /* 0x00000c0a0c102981 */ /* 0x000ee2000c1e1900 */
[----:B------:R-:W-:-:S03]  /*0690*/  PLOP3.LUT P6, PT, P0, P1, P6, 0x80, 0x0 ;  /* 0x000000000000781c */ /* 0x000fc600007c3060 */
[----:B------:R-:W3:Y:S01]  /*06a0*/  @P2 LDG.E R17, desc[UR10][R10.64+0xc] ;  /* 0x00000c0a0a112981 */ /* 0x000ee2000c1e1900 */
[----:B------:R-:W-:-:S05]  /*06b0*/  PLOP3.LUT P3, PT, P0, P1, P3, 0x80, 0x0 ;  /* 0x000000000000781c */ /* 0x000fca0000763030 */
[----:B------:R-:W4:Y:S04]  /*06c0*/  @P4 LDG.E R21, desc[UR10][R10.64+0x14] ;  /* 0x0000140a0a154981 */ /* 0x000f28000c1e1900 */
[----:B------:R-:W4:Y:S04]  /*06d0*/  @P4 LDG.E R20, desc[UR10][R12.64+0x14] ;  /* 0x0000140a0c144981 */ /* 0x000f28000c1e1900 */
[----:B------:R-:W5:Y:S04]  /*06e0*/  @P6 LDG.E R23, desc[UR10][R10.64+0x18] ;  /* 0x0000180a0a176981 */ /* 0x000f68000c1e1900 */
[----:B------:R-:W5:Y:S04]  /*06f0*/  @P6 LDG.E R22, desc[UR10][R12.64+0x18] ;  /* 0x0000180a0c166981 */ /* 0x000f68000c1e1900 */
[----:B------:R-:W5:Y:S04]  /*0700*/  @P3 LDG.E R25, desc[UR10][R10.64+0x1c] ;  /* 0x00001c0a0a193981 */ /* 0x000f68000c1e1900 */
[----:B------:R-:W5:Y:S01]  /*0710*/  @P3 LDG.E R24, desc[UR10][R12.64+0x1c] ;  /* 0x00001c0a0c183981 */ /* 0x000f62000c1e1900 */
[----:B------:R-:W-:-:S04]  /*0720*/  UIADD3 UR6, UPT, UPT, UR6, 0x8, URZ ;  /* 0x0000000806067890 */ /* 0x000fc8000fffe0ff */
[----:B------:R-:W-:Y:S01]  /*0730*/  UISETP.NE.AND UP2, UPT, UR6, URZ, UPT ;  /* 0x000000ff0600728c */ /* 0x000fe2000bf45270 */
[----:B------:R-:W-:Y:S01]  /*0740*/  VIADD R14, R14, 0x8 ;  /* 0x000000080e0e7836 */ /* 0x000fe20000000000 */
[----:B------:R-:W-:Y:S01]  /*0750*/  IADD3 R9, PT, PT, R9, 0x8, RZ ;  /* 0x0000000809097810 */ /* 0x000fe20007ffe0ff */
[----:B------:R-:W-:Y:S02]  /*0760*/  VIADD R15, R15, 0x8 ;  /* 0x000000080f0f7836 */ /* 0x000fe40000000000 */
[----:B---3--:R-:W-:-:S04]  /*0770*/  @P2 FFMA R4, R17, R16, R4 ;  /* 0x0000001011042223 */ /* 0x008fc80000000004 */
[----:B--2---:R-:W-:-:S04]  /*0780*/  @P5 FFMA R4, R19, R18, R4 ;  /* 0x0000001213045223 */ /* 0x004fc80000000004 */
[----:B----4-:R-:W-:-:S04]  /*0790*/  @P4 FFMA R4, R21, R20, R4 ;  /* 0x0000001415044223 */ /* 0x010fc80000000004 */
[----:B-----5:R-:W-:-:S04]  /*07a0*/  @P6 FFMA R4, R23, R22, R4 ;  /* 0x0000001617046223 */ /* 0x020fc80000000004 */
[----:B------:R-:W-:Y:S01]  /*07b0*/  @P3 FFMA R4, R25, R24, R4 ;  /* 0x0000001819043223 */ /* 0x000fe20000000004 */
[----:B------:R-:W-:Y:S06]  /*07c0*/  BRA.U UP2, `(.L_x_2) ;  /* 0xfffffff902fc7547 */ /* 0x000fec000b83ffff */
[----:B------:R-:W-:-:S04]  /*07d0*/  VIMNMX R9, PT, PT, RZ, UR8, !PT ;  /* 0x00000008ff097c48 */ /* 0x000fc8000ffe0100 */
[----:B------:R-:W-:-:S07]  /*07e0*/  LOP3.LUT R9, R9, 0x7ffffff8, RZ, 0xc0, !PT ;  /* 0x7ffffff809097812 */ /* 0x000fce00078ec0ff */
.L_x_1:
[----:B------:R-:W-:Y:S01]  /*07f0*/  UISETP.LT.AND UP2, UPT, URZ, UR8, UPT ;  /* 0x00000008ff00728c */ /* 0x000fe2000bf41270 */
[----:B------:R-:W0:Y:S03]  /*0800*/  LDCU UR12, c[0x0][0x39c] ;  /* 0x00007380ff0c77ac */ /* 0x000e260008000800 */
[----:B------:R-:W-:-:S04]  /*0810*/  USEL UR13, URZ, UR8, !UP2 ;  /* 0x00000008ff0d7287 */ /* 0x000fc8000d000000 */
[----:B------:R-:W-:Y:S01]  /*0820*/  ULOP3.LUT UP2, URZ, UR13, 0x2, URZ, 0xc0, !UPT ;  /* 0x000000020dff7892 */ /* 0x000fe2000f84c0ff */
[----:B------:R-:W-:Y:S10]  /*0830*/  BRA.U !UP1, `(.L_x_3) ;  /* 0x0000000109907547 */ /* 0x000ff4000b800000 */
[----:B------:R-:W1:Y:S01]  /*0840*/  LDCU UR6, c[0x0][0x39c] ;  /* 0x00007380ff0677ac */ /* 0x000e620008000800 */
[----:B------:R-:W2:Y:S01]  /*0850*/  LDC.64 R10, c[0x0][0x388] ;  /* 0x0000e200ff0a7b82 */ /* 0x000ea20000000a00 */
[----:B------:R-:W-:-:S04]  /*0860*/  IMAD.IADD R14, R6, 0x1, R9 ;  /* 0x00000001060e7824 */ /* 0x000fc800078e0209 */
[C---:B------:R-:W-:Y:S01]  /*0870*/  VIADD R16, R14.reuse, 0x2 ;  /* 0x000000020e107836 */ /* 0x040fe20000000000 */
[C---:B------:R-:W-:Y:S01]  /*0880*/  IADD3 R15, PT, PT, R14.reuse, 0x1, RZ ;  /* 0x000000010e0f7810 */ /* 0x040fe20007ffe0ff */
[C---:B------:R-:W-:Y:S01]  /*0890*/  VIADD R18, R14.reuse, 0x3 ;  /* 0x000000030e127836 */ /* 0x040fe20000000000 */
[----:B------:R-:W3:Y:S01]  /*08a0*/  LDC.64 R12, c[0x0][0x380] ;  /* 0x0000e000ff0c7b82 */ /* 0x000ee20000000a00 */
[C---:B-1----:R-:W-:Y:S01]  /*08b0*/  ISETP.GE.AND P2, PT, R14.reuse, UR6, PT ;  /* 0x000000060e007c0c */ /* 0x042fe2000bf46270 */
[----:B------:R-:W-:Y:S01]  /*08c0*/  IMAD R17, R7, UR6, R14 ;  /* 0x0000000607117c24 */ /* 0x000fe2000f8e020e */
[C---:B------:R-:W-:Y:S02]  /*08d0*/  ISETP.GE.AND P3, PT, R15.reuse, UR6, PT ;  /* 0x000000060f007c0c */ /* 0x040fe4000bf66270 */
[----:B------:R-:W-:Y:S02]  /*08e0*/  ISETP.GT.AND P2, PT, R14, -0x1, !P2 ;  /* 0xffffffff0e00780c */ /* 0x000fe40005744270 */
[----:B------:R-:W-:-:S02]  /*08f0*/  ISETP.GT.AND P3, PT, R15, -0x1, !P3 ;  /* 0xffffffff0f00780c */ /* 0x000fc40005f64270 */
[----:B------:R-:W-:Y:S02]  /*0900*/  ISETP.GE.AND P4, PT, R16, UR6, PT ;  /* 0x0000000610007c0c */ /* 0x000fe4000bf86270 */
[----:B------:R-:W-:Y:S02]  /*0910*/  PLOP3.LUT P2, PT, P0, P1, P2, 0x80, 0x0 ;  /* 0x000000000000781c */ /* 0x000fe40000743020 */
[----:B------:R-:W-:Y:S02]  /*0920*/  IADD3 R15, PT, PT, R9, UR7, RZ ;  /* 0x00000007090f7c10 */ /* 0x000fe4000fffe0ff */
[----:B------:R-:W-:Y:S01]  /*0930*/  ISETP.GE.AND P5, PT, R18, UR6, PT ;  /* 0x0000000612007c0c */ /* 0x000fe2000bfa6270 */
[----:B---3--:R-:W-:Y:S01]  /*0940*/  IMAD.WIDE R12, R17, 0x4, R12 ;  /* 0x00000004110c7825 */ /* 0x008fe200078e020c */
[----:B------:R-:W-:Y:S02]  /*0950*/  ISETP.GT.AND P4, PT, R16, -0x1, !P4 ;  /* 0xffffffff1000780c */ /* 0x000fe40006784270 */
[----:B------:R-:W-:Y:S01]  /*0960*/  PLOP3.LUT P3, PT, P0, P1, P3, 0x80, 0x0 ;  /* 0x000000000000781c */ /* 0x000fe20000763030 */
[----:B--2---:R-:W-:Y:S01]  /*0970*/  IMAD.WIDE R10, R15, 0x4, R10 ;  /* 0x000000040f0a7825 */ /* 0x004fe200078e020a */
[----:B------:R-:W-:-:S02]  /*0980*/  ISETP.GT.AND P5, PT, R18, -0x1, !P5 ;  /* 0xffffffff1200780c */ /* 0x000fc40006fa4270 */
[----:B------:R-:W-:Y:S01]  /*0990*/  PLOP3.LUT P4, PT, P0, P1, P4, 0x80, 0x0 ;  /* 0x000000000000781c */ /* 0x000fe20000783040 */
[----:B------:R-:W2:Y:S01]  /*09a0*/  @P2 LDG.E R14, desc[UR10][R12.64] ;  /* 0x0000000a0c0e2981 */ /* 0x000ea2000c1e1900 */
[----:B------:R-:W-:-:S03]  /*09b0*/  PLOP3.LUT P5, PT, P0, P1, P5, 0x80, 0x0 ;  /* 0x000000000000781c */ /* 0x000fc600007a3050 */
[----:B------:R-:W2:Y:S04]  /*09c0*/  @P2 LDG.E R15, desc[UR10][R10.64] ;  /* 0x0000000a0a0f2981 */ /* 0x000ea8000c1e1900 */
[----:B------:R-:W3:Y:S04]  /*09d0*/  @P3 LDG.E R17, desc[UR10][R10.64+0x4] ;  /* 0x0000040a0a113981 */ /* 0x000ee8000c1e1900 */
[----:B------:R-:W3:Y:S04]  /*09e0*/  @P3 LDG.E R16, desc[UR10][R12.64+0x4] ;  /* 0x0000040a0c103981 */ /* 0x000ee8000c1e1900 */
[----:B------:R-:W4:Y:S04]  /*09f0*/  @P4 LDG.E R19, desc[UR10][R10.64+0x8] ;  /* 0x0000080a0a134981 */ /* 0x000f28000c1e1900 */
[----:B------:R-:W4:Y:S04]  /*0a00*/  @P4 LDG.E R18, desc[UR10][R12.64+0x8] ;  /* 0x0000080a0c124981 */ /* 0x000f28000c1e1900 */
[----:B------:R-:W5:Y:S04]  /*0a10*/  @P5 LDG.E R21, desc[UR10][R10.64+0xc] ;  /* 0x00000c0a0a155981 */ /* 0x000f68000c1e1900 */
[----:B------:R-:W5:Y:S01]  /*0a20*/  @P5 LDG.E R20, desc[UR10][R12.64+0xc] ;  /* 0x00000c0a0c145981 */ /* 0x000f62000c1e1900 */
[----:B------:R-:W-:-:S02]  /*0a30*/  VIADD R9, R9, 0x4 ;  /* 0x0000000409097836 */ /* 0x000fc40000000000 */
[----:B--2---:R-:W-:-:S04]  /*0a40*/  @P2 FFMA R4, R15, R14, R4 ;  /* 0x0000000e0f042223 */ /* 0x004fc80000000004 */
[----:B---3--:R-:W-:-:S04]  /*0a50*/  @P3 FFMA R4, R17, R16, R4 ;  /* 0x0000001011043223 */ /* 0x008fc80000000004 */
[----:B----4-:R-:W-:-:S04]  /*0a60*/  @P4 FFMA R4, R19, R18, R4 ;  /* 0x0000001213044223 */ /* 0x010fc80000000004 */
[----:B-----5:R-:W-:-:S07]  /*0a70*/  @P5 FFMA R4, R21, R20, R4 ;  /* 0x0000001415045223 */ /* 0x020fce0000000004 */
.L_x_3:
[----:B------:R-:W-:Y:S05]  /*0a80*/  BRA.U !UP2, `(.L_x_4) ;  /* 0x000000010a587547 */ /* 0x000fea000b800000 */
[----:B------:R-:W1:Y:S01]  /*0a90*/  LDCU UR6, c[0x0][0x39c] ;  /* 0x00007380ff0677ac */ /* 0x000e620008000800 */
[----:B------:R-:W2:Y:S01]  /*0aa0*/  LDC.64 R10, c[0x0][0x388] ;  /* 0x0000e200ff0a7b82 */ /* 0x000ea20000000a00 */
[----:B------:R-:W-:Y:S02]  /*0ab0*/  IMAD.IADD R14, R6, 0x1, R9 ;  /* 0x00000001060e7824 */ /* 0x000fe400078e0209 */
[----:B------:R-:W-:-:S03]  /*0ac0*/  VIADD R17, R9, UR7 ;  /* 0x0000000709117c36 */ /* 0x000fc60008000000 */
[C---:B------:R-:W-:Y:S02]  /*0ad0*/  IADD3 R15, PT, PT, R14.reuse, 0x1, RZ ;  /* 0x000000010e0f7810 */ /* 0x040fe40007ffe0ff */
[----:B------:R-:W3:Y:S01]  /*0ae0*/  LDC.64 R12, c[0x0][0x380] ;  /* 0x0000e000ff0c7b82 */ /* 0x000ee20000000a00 */
[C---:B-1----:R-:W-:Y:S02]  /*0af0*/  ISETP.GE.AND P2, PT, R14.reuse, UR6, PT ;  /* 0x000000060e007c0c */ /* 0x042fe4000bf46270 */
[C---:B------:R-:W-:Y:S02]  /*0b00*/  ISETP.GE.AND P3, PT, R15.reuse, UR6, PT ;  /* 0x000000060f007c0c */ /* 0x040fe4000bf66270 */
[----:B------:R-:W-:Y:S02]  /*0b10*/  ISETP.GT.AND P2, PT, R14, -0x1, !P2 ;  /* 0xffffffff0e00780c */ /* 0x000fe40005744270 */
[----:B------:R-:W-:Y:S01]  /*0b20*/  ISETP.GT.AND P3, PT, R15, -0x1, !P3 ;  /* 0xffffffff0f00780c */ /* 0x000fe20005f64270 */
[----:B------:R-:W-:Y:S01]  /*0b30*/  IMAD R15, R7, UR6, R14 ;  /* 0x00000006070f7c24 */ /* 0x000fe2000f8e020e */
[----:B------:R-:W-:Y:S01]  /*0b40*/  PLOP3.LUT P2, PT, P0, P1, P2, 0x80, 0x0 ;  /* 0x000000000000781c */ /* 0x000fe20000743020 */
[----:B--2---:R-:W-:Y:S01]  /*0b50*/  IMAD.WIDE R10, R17, 0x4, R10 ;  /* 0x00000004110a7825 */ /* 0x004fe200078e020a */
[----:B------:R-:W-:-:S03]  /*0b60*/  PLOP3.LUT P3, PT, P0, P1, P3, 0x80, 0x0 ;  /* 0x000000000000781c */ /* 0x000fc60000763030 */
[----:B---3--:R-:W-:-:S08]  /*0b70*/  IMAD.WIDE R12, R15, 0x4, R12 ;  /* 0x000000040f0c7825 */ /* 0x008fd000078e020c */
[----:B------:R-:W2:Y:S04]  /*0b80*/  @P2 LDG.E R15, desc[UR10][R10.64] ;  /* 0x0000000a0a0f2981 */ /* 0x000ea8000c1e1900 */
[----:B------:R-:W2:Y:S04]  /*0b90*/  @P2 LDG.E R14, desc[UR10][R12.64] ;  /* 0x0000000a0c0e2981 */ /* 0x000ea8000c1e1900 */
[----:B------:R-:W3:Y:S04]  /*0ba0*/  @P3 LDG.E R17, desc[UR10][R10.64+0x4] ;  /* 0x0000040a0a113981 */ /* 0x000ee8000c1e1900 */
[----:B------:R-:W3:Y:S01]  /*0bb0*/  @P3 LDG.E R16, desc[UR10][R12.64+0x4] ;  /* 0x0000040a0c103981 */ /* 0x000ee2000c1e1900 */
[----:B------:R-:W-:-:S02]  /*0bc0*/  VIADD R9, R9, 0x2 ;  /* 0x0000000209097836 */ /* 0x000fc40000000000 */
[----:B--2---:R-:W-:-:S04]  /*0bd0*/  @P2 FFMA R4, R15, R14, R4 ;  /* 0x0000000e0f042223 */ /* 0x004fc80000000004 */
[----:B---3--:R-:W-:-:S07]  /*0be0*/  @P3 FFMA R4, R17, R16, R4 ;  /* 0x0000001011043223 */ /* 0x008fce0000000004 */
.L_x_4:
[----:B------:R-:W-:Y:S01]  /*0bf0*/  IADD3 R14, PT, PT, R6, R9, RZ ;  /* 0x00000009060e7210 */ /* 0x000fe20007ffe0ff */
[----:B------:R-:W-:Y:S03]  /*0c00*/  BSSY.RECONVERGENT B0, `(.L_x_5) ;  /* 0x000000e000007945 */ /* 0x000fe60003800200 */
[----:B0-----:R-:W-:-:S04]  /*0c10*/  ISETP.GE.AND P2, PT, R14, UR12, PT ;  /* 0x0000000c0e007c0c */ /* 0x001fc8000bf46270 */
[----:B------:R-:W-:-:S04]  /*0c20*/  ISETP.GT.AND P2, PT, R14, -0x1, !P2 ;  /* 0xffffffff0e00780c */ /* 0x000fc80005744270 */
[----:B------:R-:W-:-:S13]  /*0c30*/  PLOP3.LUT P2, PT, P0, P1, P2, 0x80, 0x0 ;  /* 0x000000000000781c */ /* 0x000fda0000743020 */
[----:B------:R-:W-:Y:S05]  /*0c40*/  @!P2 BRA `(.L_x_6) ;  /* 0x000000000024a947 */ /* 0x000fea0003800000 */
[----:B------:R-:W0:Y:S01]  /*0c50*/  LDC.64 R12, c[0x0][0x388] ;  /* 0x0000e200ff0c7b82 */ /* 0x000e220000000a00 */
[----:B------:R-:W-:Y:S02]  /*0c60*/  VIADD R9, R9, UR7 ;  /* 0x0000000709097c36 */ /* 0x000fe40008000000 */
[----:B------:R-:W-:-:S05]  /*0c70*/  IMAD R7, R7, UR12, R14 ;  /* 0x0000000c07077c24 */ /* 0x000fca000f8e020e */
[----:B------:R-:W1:Y:S01]  /*0c80*/  LDC.64 R10, c[0x0][0x380] ;  /* 0x0000e000ff0a7b82 */ /* 0x000e620000000a00 */
[----:B0-----:R-:W-:-:S06]  /*0c90*/  IMAD.WIDE R12, R9, 0x4, R12 ;  /* 0x00000004090c7825 */ /* 0x001fcc00078e020c */
[----:B------:R-:W2:Y:S01]  /*0ca0*/  LDG.E R13, desc[UR10][R12.64] ;  /* 0x0000000a0c0d7981 */ /* 0x000ea2000c1e1900 */
[----:B-1----:R-:W-:-:S06]  /*0cb0*/  IMAD.WIDE R10, R7, 0x4, R10 ;  /* 0x00000004070a7825 */ /* 0x002fcc00078e020a */
[----:B------:R-:W2:Y:S02]  /*0cc0*/  LDG.E R10, desc[UR10][R10.64] ;  /* 0x0000000a0a0a7981 */ /* 0x000ea4000c1e1900 */
[----:B--2---:R-:W-:-:S07]  /*0cd0*/  FFMA R4, R13, R10, R4 ;  /* 0x0000000a0d047223 */ /* 0x004fce0000000004 */
.L_x_6:
[----:B------:R-:W-:Y:S05]  /*0ce0*/  BSYNC.RECONVERGENT B0 ;  /* 0x0000000000007941 */ /* 0x000fea0003800200 */
.L_x_5:
[----:B------:R-:W-:Y:S02]  /*0cf0*/  UISETP.NE.AND UP2, UPT, UR5, UR13, UPT ;  /* 0x0000000d0500728c */ /* 0x000fe4000bf45270 */
[----:B------:R-:W-:-:S07]  /*0d00*/  UIADD3 UR6, UPT, UPT, UR5, 0x1, URZ ;  /* 0x0000000105067890 */ /* 0x000fce000fffe0ff */
[----:B------:R-:W-:Y:S01]  /*0d10*/  UMOV UR5, UR6 ;  /* 0x0000000600057c82 */ /* 0x000fe20008000000 */
[----:B------:R-:W-:Y:S05]  /*0d20*/  BRA.U UP2, `(.L_x_7) ;  /* 0xfffffff502587547 */ /* 0x000fea000b83ffff */
[----:B------:R-:W-:Y:S05]  /*0d30*/  BRA.U UP0, `(.L_x_8) ;  /* 0xfffffff500207547 */ /* 0x000fea000b83ffff */
.L_x_0:
[----:B------:R-:W0:Y:S01]  /*0d40*/  LDCU UR5, c[0x0][0x3a0] ;  /* 0x00007400ff0577ac */ /* 0x000e220008000800 */
[----:B------:R-:W1:Y:S01]  /*0d50*/  LDC.64 R6, c[0x0][0x390] ;  /* 0x0000e400ff067b82 */ /* 0x000e620000000a00 */
[----:B------:R-:W2:Y:S01]  /*0d60*/  LDCU UR6, c[0x0][0x39c] ;  /* 0x00007380ff0677ac */ /* 0x000ea20008000800 */
[----:B0-----:R-:W-:-:S04]  /*0d70*/  IMAD R3, R3, UR5, R2 ;  /* 0x0000000503037c24 */ /* 0x001fc8000f8e0202 */
[----:B--2---:R-:W-:-:S04]  /*0d80*/  IMAD R3, R3, UR6, R0 ;  /* 0x0000000603037c24 */ /* 0x004fc8000f8e0200 */
[----:B-1----:R-:W-:-:S05]  /*0d90*/  IMAD.WIDE R2, R3, 0x4, R6 ;  /* 0x0000000403027825 */ /* 0x002fca00078e0206 */
[----:B------:R-:W-:Y:S01]  /*0da0*/  STG.E desc[UR10][R2.64], R4 ;  /* 0x0000000402007986 */ /* 0x000fe2000c10190a */
[----:B------:R-:W-:Y:S05]  /*0db0*/  EXIT ;  /* 0x000000000000794d */ /* 0x000fea0003800000 */
.L_x_9:
[----:B------:R-:W-:-:S00]  /*0dc0*/  BRA `(.L_x_9) ;  /* 0xfffffffc00fc7947 */ /* 0x000fc0000383ffff */
[----:B------:R-:W-:-:S00]  /*0dd0*/  NOP ;  /* 0x0000000000007918 */ /* 0x000fc00000000000 */
        /* <DEDUP_REMOVED lines=10> */
.L_x_10:


//--------------------- .nv.shared.reserved.0     --------------------------
	.section	.nv.shared.reserved.0,"aw",@nobits
	.weak		__nv_reservedSMEM_offset_0_alias
	.size		__nv_reservedSMEM_offset_0_alias, 0, 64
	.other		__nv_reservedSMEM_offset_0_alias,@"STO_CUDA_RESERVED_SHARED STV_DEFAULT"
__nv_reservedSMEM_offset_0_alias:
	.zero		0
	.zero		64


//--------------------- .nv.constant0._Z27convolution_3D_basic_kernelPfS_S_iiii --------------------------
	.section	.nv.constant0._Z27convolution_3D_basic_kernelPfS_S_iiii,"a",@progbits
	.sectionflags	@""
	.align	4
.nv.constant0._Z27convolution_3D_basic_kernelPfS_S_iiii:
	.zero		936


//--------------------- SYMBOLS --------------------------

	.type		.nv.reservedSmem.offset0,@object
	.size		.nv.reservedSmem.offset0,0x4
